//
// Generated by NVIDIA NVVM Compiler
//
// Compiler Build ID: CL-36424714
// Cuda compilation tools, release 13.0, V13.0.88
// Based on NVVM 20.0.0
//

.version 9.0
.target sm_100
.address_size 64

	// .globl	_Z10addFromGPUPfS_S_i

.visible .entry _Z10addFromGPUPfS_S_i(
	.param .u64 .ptr .align 1 _Z10addFromGPUPfS_S_i_param_0,
	.param .u64 .ptr .align 1 _Z10addFromGPUPfS_S_i_param_1,
	.param .u64 .ptr .align 1 _Z10addFromGPUPfS_S_i_param_2,
	.param .u32 _Z10addFromGPUPfS_S_i_param_3
)
{
	.reg .b32 	%r<5>;
	.reg .b32 	%f<4>;
	.reg .b64 	%rd<11>;

	ld.param.u64 	%rd1, [_Z10addFromGPUPfS_S_i_param_0];
	ld.param.u64 	%rd2, [_Z10addFromGPUPfS_S_i_param_1];
	ld.param.u64 	%rd3, [_Z10addFromGPUPfS_S_i_param_2];
	cvta.to.global.u64 	%rd4, %rd3;
	cvta.to.global.u64 	%rd5, %rd2;
	cvta.to.global.u64 	%rd6, %rd1;
	mov.u32 	%r1, %ctaid.x;
	mov.u32 	%r2, %tid.x;
	mov.u32 	%r3, %ntid.x;
	mad.lo.s32 	%r4, %r1, %r3, %r2;
	mul.wide.s32 	%rd7, %r4, 4;
	add.s64 	%rd8, %rd6, %rd7;
	ld.global.f32 	%f1, [%rd8];
	add.s64 	%rd9, %rd5, %rd7;
	ld.global.f32 	%f2, [%rd9];
	add.f32 	%f3, %f1, %f2;
	add.s64 	%rd10, %rd4, %rd7;
	st.global.f32 	[%rd10], %f3;
	ret;

}


// ===== COMPILED SASS (sm_100) =====

	.target	sm_100

	.elftype	@"ET_EXEC"


//--------------------- .note.nv.tkinfo           --------------------------
	.section	.note.nv.tkinfo,"",@"SHT_NOTE"
	.sectionflags	@"SHF_NOTE_NV_TKINFO"
	.tkinfo
        /*0018*/ 	.word	0x00000002
        /*0030*/ 	.string	""
        /*0030*/ 	.string	"ptxas"
        /*0030*/ 	.string	"Cuda compilation tools, release 13.0, V13.0.88"
        /*0030*/ 	.string	"Build cuda_13.0.r13.0/compiler.36424714_0"
        /*0030*/ 	.string	"-arch sm_100 -m 64 "



//--------------------- .note.nv.cuinfo           --------------------------
	.section	.note.nv.cuinfo,"",@"SHT_NOTE"
	.sectionflags	@"SHF_NOTE_NV_CUINFO"
        /*0018*/ 	.short	0x0002
        /*001a*/ 	.short	0x0064
        /*001c*/ 	.short	0x0082
	.zero		2


//--------------------- .nv.info                  --------------------------
	.section	.nv.info,"",@"SHT_CUDA_INFO"
	.align	4


	//----- nvinfo : EIATTR_REGCOUNT
	.align		4
        /*0000*/ 	.byte	0x04, 0x2f
        /*0002*/ 	.short	(.L_1 - .L_0)
	.align		4
.L_0:
        /*0004*/ 	.word	index@(_Z10addFromGPUPfS_S_i)
        /*0008*/ 	.word	0x0000000c


	//----- nvinfo : EIATTR_FRAME_SIZE
	.align		4
.L_1:
        /*000c*/ 	.byte	0x04, 0x11
        /*000e*/ 	.short	(.L_3 - .L_2)
	.align		4
.L_2:
        /*0010*/ 	.word	index@(_Z10addFromGPUPfS_S_i)
        /*0014*/ 	.word	0x00000000


	//----- nvinfo : EIATTR_MIN_STACK_SIZE
	.align		4
.L_3:
        /*0018*/ 	.byte	0x04, 0x12
        /*001a*/ 	.short	(.L_5 - .L_4)
	.align		4
.L_4:
        /*001c*/ 	.word	index@(_Z10addFromGPUPfS_S_i)
        /*0020*/ 	.word	0x00000000
.L_5:


//--------------------- .nv.compat                --------------------------
	.section	.nv.compat,"",@"SHT_CUDA_COMPAT_INFO"
	.align	4
        /*0000*/ 	.byte	0x02, 0x09, 0x00, 0x00, 0x02, 0x02, 0x01, 0x00, 0x02, 0x05, 0x05, 0x00, 0x03, 0x07, 0x01, 0x01
        /*0010*/ 	.byte	0x02, 0x03, 0x00, 0x00, 0x02, 0x06, 0x01, 0x00, 0x04, 0x0b, 0x08, 0x00, 0x09, 0x00, 0x00, 0x00
        /*0020*/ 	.byte	0x00, 0x00, 0x00, 0x00


//--------------------- .nv.info._Z10addFromGPUPfS_S_i --------------------------
	.section	.nv.info._Z10addFromGPUPfS_S_i,"",@"SHT_CUDA_INFO"
	.sectionflags	@""
	.align	4


	//----- nvinfo : EIATTR_CUDA_API_VERSION
	.align		4
        /*0000*/ 	.byte	0x04, 0x37
        /*0002*/ 	.short	(.L_7 - .L_6)
.L_6:
        /*0004*/ 	.word	0x00000082


	//----- nvinfo : EIATTR_KPARAM_INFO
	.align		4
.L_7:
        /*0008*/ 	.byte	0x04, 0x17
        /*000a*/ 	.short	(.L_9 - .L_8)
.L_8:
        /*000c*/ 	.word	0x00000000
        /*0010*/ 	.short	0x0003
        /*0012*/ 	.short	0x0018
        /*0014*/ 	.byte	0x00, 0xf0, 0x11, 0x00


	//----- nvinfo : EIATTR_KPARAM_INFO
	.align		4
.L_9:
        /*0018*/ 	.byte	0x04, 0x17
        /*001a*/ 	.short	(.L_11 - .L_10)
.L_10:
        /*001c*/ 	.word	0x00000000
        /*0020*/ 	.short	0x0002
        /*0022*/ 	.short	0x0010
        /*0024*/ 	.byte	0x00, 0xf5, 0x21, 0x00


	//----- nvinfo : EIATTR_KPARAM_INFO
	.align		4
.L_11:
        /*0028*/ 	.byte	0x04, 0x17
        /*002a*/ 	.short	(.L_13 - .L_12)
.L_12:
        /*002c*/ 	.word	0x00000000
        /*0030*/ 	.short	0x0001
        /*0032*/ 	.short	0x0008
        /*0034*/ 	.byte	0x00, 0xf5, 0x21, 0x00


	//----- nvinfo : EIATTR_KPARAM_INFO
	.align		4
.L_13:
        /*0038*/ 	.byte	0x04, 0x17
        /*003a*/ 	.short	(.L_15 - .L_14)
.L_14:
        /*003c*/ 	.word	0x00000000
        /*0040*/ 	.short	0x0000
        /*0042*/ 	.short	0x0000
        /*0044*/ 	.byte	0x00, 0xf5, 0x21, 0x00


	//----- nvinfo : EIATTR_SPARSE_MMA_MASK
	.align		4
.L_15:
        /*0048*/ 	.byte	0x03, 0x50
        /*004a*/ 	.short	0x0000


	//----- nvinfo : EIATTR_MAXREG_COUNT
	.align		4
        /*004c*/ 	.byte	0x03, 0x1b
        /*004e*/ 	.short	0x00ff


	//----- nvinfo : EIATTR_MERCURY_ISA_VERSION
	.align		4
        /*0050*/ 	.byte	0x03, 0x5f
        /*0052*/ 	.short	0x0101


	//----- nvinfo : EIATTR_VRC_CTA_INIT_COUNT
	.align		4
        /*0054*/ 	.byte	0x02, 0x4a
	.zero		1
	.zero		1


	//----- nvinfo : EIATTR_EXIT_INSTR_OFFSETS
	.align		4
        /*0058*/ 	.byte	0x04, 0x1c
        /*005a*/ 	.short	(.L_17 - .L_16)


	//   ....[0]....
.L_16:
        /*005c*/ 	.word	0x00000100


	//----- nvinfo : EIATTR_CBANK_PARAM_SIZE
	.align		4
.L_17:
        /*0060*/ 	.byte	0x03, 0x19
        /*0062*/ 	.short	0x001c


	//----- nvinfo : EIATTR_PARAM_CBANK
	.align		4
        /*0064*/ 	.byte	0x04, 0x0a
        /*0066*/ 	.short	(.L_19 - .L_18)
	.align		4
.L_18:
        /*0068*/ 	.word	index@(.nv.constant0._Z10addFromGPUPfS_S_i)
        /*006c*/ 	.short	0x0380
        /*006e*/ 	.short	0x001c


	//----- nvinfo : EIATTR_SW_WAR
	.align		4
.L_19:
        /*0070*/ 	.byte	0x04, 0x36
        /*0072*/ 	.short	(.L_21 - .L_20)
.L_20:
        /*0074*/ 	.word	0x00000008
.L_21:


//--------------------- .nv.callgraph             --------------------------
	.section	.nv.callgraph,"",@"SHT_CUDA_CALLGRAPH"
	.align	4
	.sectionentsize	8
	.align		4
        /*0000*/ 	.word	0x00000000
	.align		4
        /*0004*/ 	.word	0xffffffff
	.align		4
        /*0008*/ 	.word	0x00000000
	.align		4
        /*000c*/ 	.word	0xfffffffe
	.align		4
        /*0010*/ 	.word	0x00000000
	.align		4
        /*0014*/ 	.word	0xfffffffd
	.align		4
        /*0018*/ 	.word	0x00000000
	.align		4
        /*001c*/ 	.word	0xfffffffc


//--------------------- .text._Z10addFromGPUPfS_S_i --------------------------
	.section	.text._Z10addFromGPUPfS_S_i,"ax",@progbits
	.align	128
        .global         _Z10addFromGPUPfS_S_i
        .type           _Z10addFromGPUPfS_S_i,@function
        .size           _Z10addFromGPUPfS_S_i,(.L_x_1 - _Z10addFromGPUPfS_S_i)
        .other          _Z10addFromGPUPfS_S_i,@"STO_CUDA_ENTRY STV_DEFAULT"
_Z10addFromGPUPfS_S_i:
.text._Z10addFromGPUPfS_S_i:
[----:B------:R-:W-:Y:S01]  /*0000*/  LDC R1, c[0x0][0x37c] ;  /* 0x0000df00ff017b82 */ /* 0x000fe20000000800 */
[----:B------:R-:W0:Y:S07]  /*0010*/  S2R R9, SR_TID.X ;  /* 0x0000000000097919 */ /* 0x000e2e0000002100 */
[----:B------:R-:W0:Y:S01]  /*0020*/  S2UR UR6, SR_CTAID.X ;  /* 0x00000000000679c3 */ /* 0x000e220000002500 */
[----:B------:R-:W1:Y:S07]  /*0030*/  LDCU.64 UR4, c[0x0][0x358] ;  /* 0x00006b00ff0477ac */ /* 0x000e6e0008000a00 */
[----:B------:R-:W0:Y:S08]  /*0040*/  LDC R0, c[0x0][0x360] ;  /* 0x0000d800ff007b82 */ /* 0x000e300000000800 */
[----:B------:R-:W2:Y:S08]  /*0050*/  LDC.64 R2, c[0x0][0x380] ;  /* 0x0000e000ff027b82 */ /* 0x000eb00000000a00 */
[----:B------:R-:W3:Y:S01]  /*0060*/  LDC.64 R4, c[0x0][0x388] ;  /* 0x0000e200ff047b82 */ /* 0x000ee20000000a00 */
[----:B0-----:R-:W-:-:S07]  /*0070*/  IMAD R9, R0, UR6, R9 ;  /* 0x0000000600097c24 */ /* 0x001fce000f8e0209 */
[----:B------:R-:W0:Y:S01]  /*0080*/  LDC.64 R6, c[0x0][0x390] ;  /* 0x0000e400ff067b82 */ /* 0x000e220000000a00 */
[----:B--2---:R-:W-:-:S06]  /*0090*/  IMAD.WIDE R2, R9, 0x4, R2 ;  /* 0x0000000409027825 */ /* 0x004fcc00078e0202 */
[----:B-1----:R-:W2:Y:S01]  /*00a0*/  LDG.E R2, desc[UR4][R2.64] ;  /* 0x0000000402027981 */ /* 0x002ea2000c1e1900 */
[----:B---3--:R-:W-:-:S06]  /*00b0*/  IMAD.WIDE R4, R9, 0x4, R4 ;  /* 0x0000000409047825 */ /* 0x008fcc00078e0204 */
[----:B------:R-:W2:Y:S01]  /*00c0*/  LDG.E R5, desc[UR4][R4.64] ;  /* 0x0000000404057981 */ /* 0x000ea2000c1e1900 */
[----:B0-----:R-:W-:-:S04]  /*00d0*/  IMAD.WIDE R6, R9, 0x4, R6 ;  /* 0x0000000409067825 */ /* 0x001fc800078e0206 */
[----:B--2---:R-:W-:-:S05]  /*00e0*/  FADD R9, R2, R5 ;  /* 0x0000000502097221 */ /* 0x004fca0000000000 */
[----:B------:R-:W-:Y:S01]  /*00f0*/  STG.E desc[UR4][R6.64], R9 ;  /* 0x0000000906007986 */ /* 0x000fe2000c101904 */
[----:B------:R-:W-:Y:S05]  /*0100*/  EXIT ;  /* 0x000000000000794d */ /* 0x000fea0003800000 */
.L_x_0:
[----:B------:R-:W-:-:S00]  /*0110*/  BRA `(.L_x_0) ;  /* 0xfffffffc00fc7947 */ /* 0x000fc0000383ffff */
[----:B------:R-:W-:-:S00]  /*0120*/  NOP ;  /* 0x0000000000007918 */ /* 0x000fc00000000000 */
        /* <DEDUP_REMOVED lines=13> */
.L_x_1:


//--------------------- .nv.shared.reserved.0     --------------------------
	.section	.nv.shared.reserved.0,"aw",@nobits
	.weak		__nv_reservedSMEM_offset_0_alias
	.size		__nv_reservedSMEM_offset_0_alias, 0, 64
	.other		__nv_reservedSMEM_offset_0_alias,@"STO_CUDA_RESERVED_SHARED STV_DEFAULT"
__nv_reservedSMEM_offset_0_alias:
	.zero		0
	.zero		64


//--------------------- .nv.constant0._Z10addFromGPUPfS_S_i --------------------------
	.section	.nv.constant0._Z10addFromGPUPfS_S_i,"a",@progbits
	.sectionflags	@""
	.align	4
.nv.constant0._Z10addFromGPUPfS_S_i:
	.zero		924


//--------------------- SYMBOLS --------------------------

	.type		.nv.reservedSmem.offset0,@object
	.size		.nv.reservedSmem.offset0,0x4
